	.headerflags	@"EF_CUDA_TEXMODE_UNIFIED EF_CUDA_64BIT_ADDRESS EF_CUDA_ACCELERATORS EF_CUDA_SM90 EF_CUDA_VIRTUAL_SM(EF_CUDA_SM90)"
	.elftype	@"ET_EXEC"


//--------------------- .nv.info                  --------------------------
	.section	.nv.info,"",@"SHT_CUDA_INFO"
	.align	4


	//----- nvinfo : EIATTR_REGCOUNT
	.align		4
        /*0000*/ 	.byte	0x04, 0x2f
        /*0002*/ 	.short	(.L_3 - .L_2)
	.align		4
.L_2:
        /*0004*/ 	.word	index@(triton_poi_fused__native_batch_norm_legit_no_training_relu_4)
        /*0008*/ 	.word	0x00000020


	//----- nvinfo : EIATTR_MIN_STACK_SIZE
	.align		4
.L_3:
        /*000c*/ 	.byte	0x04, 0x12
        /*000e*/ 	.short	(.L_5 - .L_4)
	.align		4
.L_4:
        /*0010*/ 	.word	index@(triton_poi_fused__native_batch_norm_legit_no_training_relu_4)
        /*0014*/ 	.word	0x00000000


	//----- nvinfo : EIATTR_FRAME_SIZE
	.align		4
.L_5:
        /*0018*/ 	.byte	0x04, 0x11
        /*001a*/ 	.short	(.L_7 - .L_6)
	.align		4
.L_6:
        /*001c*/ 	.word	index@(triton_poi_fused__native_batch_norm_legit_no_training_relu_4)
        /*0020*/ 	.word	0x00000000


	//----- nvinfo : EIATTR_MIN_STACK_SIZE
	.align		4
.L_7:
        /*0024*/ 	.byte	0x04, 0x12
        /*0026*/ 	.short	(.L_9 - .L_8)
	.align		4
.L_8:
        /*0028*/ 	.word	index@(triton_poi_fused__native_batch_norm_legit_no_training_relu_4)
        /*002c*/ 	.word	0x00000000
.L_9:


//--------------------- .nv.info.triton_poi_fused__native_batch_norm_legit_no_training_relu_4 --------------------------
	.section	.nv.info.triton_poi_fused__native_batch_norm_legit_no_training_relu_4,"",@"SHT_CUDA_INFO"
	.sectionflags	@""
	.align	4


	//----- nvinfo : EIATTR_CUDA_API_VERSION
	.align		4
        /*0000*/ 	.byte	0x04, 0x37
        /*0002*/ 	.short	(.L_11 - .L_10)
.L_10:
        /*0004*/ 	.word	0x0000007c


	//----- nvinfo : EIATTR_KPARAM_INFO
	.align		4
.L_11:
        /*0008*/ 	.byte	0x04, 0x17
        /*000a*/ 	.short	(.L_13 - .L_12)
.L_12:
        /*000c*/ 	.word	0x00000000
        /*0010*/ 	.short	0x0006
        /*0012*/ 	.short	0x0030
        /*0014*/ 	.byte	0x00, 0xf0, 0x11, 0x00


	//----- nvinfo : EIATTR_KPARAM_INFO
	.align		4
.L_13:
        /*0018*/ 	.byte	0x04, 0x17
        /*001a*/ 	.short	(.L_15 - .L_14)
.L_14:
        /*001c*/ 	.word	0x00000000
        /*0020*/ 	.short	0x0005
        /*0022*/ 	.short	0x0028
        /*0024*/ 	.byte	0x00, 0xf4, 0x21, 0x00


	//----- nvinfo : EIATTR_KPARAM_INFO
	.align		4
.L_15:
        /*0028*/ 	.byte	0x04, 0x17
        /*002a*/ 	.short	(.L_17 - .L_16)
.L_16:
        /*002c*/ 	.word	0x00000000
        /*0030*/ 	.short	0x0004
        /*0032*/ 	.short	0x0020
        /*0034*/ 	.byte	0x00, 0xf4, 0x21, 0x00


	//----- nvinfo : EIATTR_KPARAM_INFO
	.align		4
.L_17:
        /*0038*/ 	.byte	0x04, 0x17
        /*003a*/ 	.short	(.L_19 - .L_18)
.L_18:
        /*003c*/ 	.word	0x00000000
        /*0040*/ 	.short	0x0003
        /*0042*/ 	.short	0x0018
        /*0044*/ 	.byte	0x00, 0xf4, 0x21, 0x00


	//----- nvinfo : EIATTR_KPARAM_INFO
	.align		4
.L_19:
        /*0048*/ 	.byte	0x04, 0x17
        /*004a*/ 	.short	(.L_21 - .L_20)
.L_20:
        /*004c*/ 	.word	0x00000000
        /*0050*/ 	.short	0x0002
        /*0052*/ 	.short	0x0010
        /*0054*/ 	.byte	0x00, 0xf4, 0x21, 0x00


	//----- nvinfo : EIATTR_KPARAM_INFO
	.align		4
.L_21:
        /*0058*/ 	.byte	0x04, 0x17
        /*005a*/ 	.short	(.L_23 - .L_22)
.L_22:
        /*005c*/ 	.word	0x00000000
        /*0060*/ 	.short	0x0001
        /*0062*/ 	.short	0x0008
        /*0064*/ 	.byte	0x00, 0xf4, 0x21, 0x00


	//----- nvinfo : EIATTR_KPARAM_INFO
	.align		4
.L_23:
        /*0068*/ 	.byte	0x04, 0x17
        /*006a*/ 	.short	(.L_25 - .L_24)
.L_24:
        /*006c*/ 	.word	0x00000000
        /*0070*/ 	.short	0x0000
        /*0072*/ 	.short	0x0000
        /*0074*/ 	.byte	0x00, 0xf4, 0x21, 0x00


	//----- nvinfo : EIATTR_SPARSE_MMA_MASK
	.align		4
.L_25:
        /*0078*/ 	.byte	0x03, 0x50
        /*007a*/ 	.short	0x0000


	//----- nvinfo : EIATTR_MAXREG_COUNT
	.align		4
        /*007c*/ 	.byte	0x03, 0x1b
        /*007e*/ 	.short	0x00ff


	//----- nvinfo : EIATTR_EXIT_INSTR_OFFSETS
	.align		4
        /*0080*/ 	.byte	0x04, 0x1c
        /*0082*/ 	.short	(.L_27 - .L_26)


	//   ....[0]....
.L_26:
        /*0084*/ 	.word	0x00000710


	//----- nvinfo : EIATTR_REQNTID
	.align		4
.L_27:
        /*0088*/ 	.byte	0x04, 0x10
        /*008a*/ 	.short	(.L_29 - .L_28)
.L_28:
        /*008c*/ 	.word	0x00000080
        /*0090*/ 	.word	0x00000001
        /*0094*/ 	.word	0x00000001


	//----- nvinfo : EIATTR_CBANK_PARAM_SIZE
	.align		4
.L_29:
        /*0098*/ 	.byte	0x03, 0x19
        /*009a*/ 	.short	0x0034


	//----- nvinfo : EIATTR_PARAM_CBANK
	.align		4
        /*009c*/ 	.byte	0x04, 0x0a
        /*009e*/ 	.short	(.L_31 - .L_30)
	.align		4
.L_30:
        /*00a0*/ 	.word	index@(.nv.constant0.triton_poi_fused__native_batch_norm_legit_no_training_relu_4)
        /*00a4*/ 	.short	0x0210
        /*00a6*/ 	.short	0x0034


	//----- nvinfo : EIATTR_SW_WAR
	.align		4
.L_31:
        /*00a8*/ 	.byte	0x04, 0x36
        /*00aa*/ 	.short	(.L_33 - .L_32)
.L_32:
        /*00ac*/ 	.word	0x00000008
.L_33:


//--------------------- .nv.callgraph             --------------------------
	.section	.nv.callgraph,"",@"SHT_CUDA_CALLGRAPH"
	.align	4
	.sectionentsize	8
	.align		4
        /*0000*/ 	.word	0x00000000
	.align		4
        /*0004*/ 	.word	0xffffffff
	.align		4
        /*0008*/ 	.word	0x00000000
	.align		4
        /*000c*/ 	.word	0xfffffffe
	.align		4
        /*0010*/ 	.word	0x00000000
	.align		4
        /*0014*/ 	.word	0xfffffffd
	.align		4
        /*0018*/ 	.word	0x00000000
	.align		4
        /*001c*/ 	.word	0xfffffffc


//--------------------- .nv.constant4             --------------------------
	.section	.nv.constant4,"a",@progbits
	.align	8
	.align		8
.nv.constant4:
        /*0000*/ 	.dword	_$_str
	.align		8
        /*0008*/ 	.dword	_$_str_$_2


//--------------------- .text.triton_poi_fused__native_batch_norm_legit_no_training_relu_4 --------------------------
	.section	.text.triton_poi_fused__native_batch_norm_legit_no_training_relu_4,"ax",@progbits
	.align	128
        .global         triton_poi_fused__native_batch_norm_legit_no_training_relu_4
        .type           triton_poi_fused__native_batch_norm_legit_no_training_relu_4,@function
        .size           triton_poi_fused__native_batch_norm_legit_no_training_relu_4,(.L_x_1 - triton_poi_fused__native_batch_norm_legit_no_training_relu_4)
        .other          triton_poi_fused__native_batch_norm_legit_no_training_relu_4,@"STO_CUDA_ENTRY STV_DEFAULT"
triton_poi_fused__native_batch_norm_legit_no_training_relu_4:
.text.triton_poi_fused__native_batch_norm_legit_no_training_relu_4:
[----:B------:R-:W-:Y:S01]  /*0000*/  LDC R1, c[0x0][0x28] ;  /* 0x00000a00ff017b82 */ /* 0x000fe20000000800 */
[----:B------:R-:W1:Y:S07]  /*0010*/  S2R R0, SR_TID.X ;  /* 0x0000000000007919 */ /* 0x000e6e0000002100 */
[----:B------:R-:W2:Y:S01]  /*0020*/  LDC.64 R4, c[0x0][0x220] ;  /* 0x00008800ff047b82 */ /* 0x000ea20000000a00 */
[----:B------:R-:W-:Y:S01]  /*0030*/  ULDC.64 UR4, c[0x0][0x208] ;  /* 0x0000820000047ab9 */ /* 0x000fe20000000a00 */
[----:B------:R-:W3:Y:S06]  /*0040*/  S2R R7, SR_CTAID.X ;  /* 0x0000000000077919 */ /* 0x000eec0000002500 */
[----:B------:R-:W4:Y:S08]  /*0050*/  LDC.64 R12, c[0x0][0x218] ;  /* 0x00008600ff0c7b82 */ /* 0x000f300000000a00 */
[----:B------:R-:W5:Y:S08]  /*0060*/  LDC.64 R22, c[0x0][0x210] ;  /* 0x00008400ff167b82 */ /* 0x000f700000000a00 */
[----:B------:R-:W5:Y:S01]  /*0070*/  LDC.64 R20, c[0x0][0x228] ;  /* 0x00008a00ff147b82 */ /* 0x000f620000000a00 */
[----:B-1----:R-:W-:-:S07]  /*0080*/  SHF.L.U32 R0, R0, 0x2, RZ ;  /* 0x0000000200007819 */ /* 0x002fce00000006ff */
[----:B------:R-:W1:Y:S01]  /*0090*/  LDC.64 R24, c[0x0][0x230] ;  /* 0x00008c00ff187b82 */ /* 0x000e620000000a00 */
[----:B---3--:R-:W-:Y:S02]  /*00a0*/  SHF.R.S32.HI R3, RZ, 0x15, R7 ;  /* 0x00000015ff037819 */ /* 0x008fe40000011407 */
[----:B------:R-:W-:Y:S02]  /*00b0*/  LOP3.LUT R0, R0, 0x1fc, RZ, 0xc0, !PT ;  /* 0x000001fc00007812 */ /* 0x000fe400078ec0ff */
[----:B------:R-:W-:Y:S02]  /*00c0*/  SGXT R3, R3, 0x1 ;  /* 0x000000010303781a */ /* 0x000fe40000000200 */
[----:B------:R-:W-:-:S04]  /*00d0*/  LEA R0, R7, R0, 0xa ;  /* 0x0000000007007211 */ /* 0x000fc800078e50ff */
[----:B------:R-:W-:-:S04]  /*00e0*/  LEA.HI R3, R3, R0, RZ, 0x8 ;  /* 0x0000000003037211 */ /* 0x000fc800078f40ff */
[----:B------:R-:W-:-:S04]  /*00f0*/  LOP3.LUT R3, R3, 0xffffff00, RZ, 0xc0, !PT ;  /* 0xffffff0003037812 */ /* 0x000fc800078ec0ff */
[----:B------:R-:W-:-:S05]  /*0100*/  IADD3 R3, R0, -R3, RZ ;  /* 0x8000000300037210 */ /* 0x000fca0007ffe0ff */
[----:B--2---:R-:W-:-:S06]  /*0110*/  IMAD.WIDE R4, R3, 0x4, R4 ;  /* 0x0000000403047825 */ /* 0x004fcc00078e0204 */
[----:B------:R-:W2:Y:S01]  /*0120*/  LDG.E.EL.128 R4, desc[UR4][R4.64] ;  /* 0x0000000404047981 */ /* 0x000ea2000c2e1d00 */
[----:B----4-:R-:W-:-:S04]  /*0130*/  IMAD.WIDE R12, R3, 0x4, R12 ;  /* 0x00000004030c7825 */ /* 0x010fc800078e020c */
[----:B-----5:R-:W-:Y:S02]  /*0140*/  IMAD.WIDE R22, R0, 0x4, R22 ;  /* 0x0000000400167825 */ /* 0x020fe400078e0216 */
[----:B------:R-:W3:Y:S02]  /*0150*/  LDG.E.EL.128 R12, desc[UR4][R12.64] ;  /* 0x000000040c0c7981 */ /* 0x000ee4000c2e1d00 */
[C---:B0-----:R-:W-:Y:S02]  /*0160*/  IMAD.WIDE R20, R3.reuse, 0x4, R20 ;  /* 0x0000000403147825 */ /* 0x041fe400078e0214 */
[----:B------:R-:W3:Y:S02]  /*0170*/  LDG.E.128 R16, desc[UR4][R22.64+0x800] ;  /* 0x0008000416107981 */ /* 0x000ee4000c1e1d00 */
[----:B-1----:R-:W-:-:S04]  /*0180*/  IMAD.WIDE R24, R3, 0x4, R24 ;  /* 0x0000000403187825 */ /* 0x002fc800078e0218 */
[----:B--2---:R-:W-:Y:S01]  /*0190*/  FADD R6, R6, 9.9999997473787516356e-06 ;  /* 0x3727c5ac06067421 */ /* 0x004fe20000000000 */
[----:B------:R-:W-:Y:S01]  /*01a0*/  FADD R2, R4, 9.9999997473787516356e-06 ;  /* 0x3727c5ac04027421 */ /* 0x000fe20000000000 */
[----:B------:R-:W-:-:S03]  /*01b0*/  FADD R8, R5, 9.9999997473787516356e-06 ;  /* 0x3727c5ac05087421 */ /* 0x000fc60000000000 */
[----:B------:R-:W0:Y:S08]  /*01c0*/  MUFU.SQRT R26, R2 ;  /* 0x00000002001a7308 */ /* 0x000e300000002000 */
[----:B------:R-:W1:Y:S01]  /*01d0*/  MUFU.SQRT R6, R6 ;  /* 0x0000000600067308 */ /* 0x000e620000002000 */
[----:B0-----:R-:W-:-:S07]  /*01e0*/  FSETP.GT.AND P0, PT, R26, 8.50705917302346158658e+37, PT ;  /* 0x7e8000001a00780b */ /* 0x001fce0003f04000 */
[----:B------:R0:W2:Y:S01]  /*01f0*/  MUFU.SQRT R27, R8 ;  /* 0x00000008001b7308 */ /* 0x0000a20000002000 */
[----:B------:R-:W-:Y:S02]  /*0200*/  FSETP.GEU.AND P3, PT, R26, 1.175494350822287508e-38, PT ;  /* 0x008000001a00780b */ /* 0x000fe40003f6e000 */
[C---:B-1----:R-:W-:Y:S02]  /*0210*/  FSETP.GT.AND P2, PT, R6.reuse, 8.50705917302346158658e+37, PT ;  /* 0x7e8000000600780b */ /* 0x042fe40003f44000 */
[----:B------:R-:W-:Y:S01]  /*0220*/  FSETP.GEU.AND P5, PT, R6, 1.175494350822287508e-38, PT ;  /* 0x008000000600780b */ /* 0x000fe20003fae000 */
[----:B------:R-:W-:Y:S01]  /*0230*/  HFMA2.MMA R2, -RZ, RZ, 1.625, 0 ;  /* 0x3e800000ff027435 */ /* 0x000fe200000001ff */
[----:B0-----:R-:W4:Y:S01]  /*0240*/  LDG.E.128 R8, desc[UR4][R22.64] ;  /* 0x0000000416087981 */ /* 0x001f22000c1e1d00 */
[----:B------:R-:W-:Y:S01]  /*0250*/  @P0 FMUL R26, R26, 0.25 ;  /* 0x3e8000001a1a0820 */ /* 0x000fe20000400000 */
[----:B--2---:R-:W-:-:S05]  /*0260*/  FSETP.GT.AND P1, PT, R27, 8.50705917302346158658e+37, PT ;  /* 0x7e8000001b00780b */ /* 0x004fca0003f24000 */
[----:B------:R-:W-:Y:S01]  /*0270*/  @!P3 FMUL R26, R26, 16777216 ;  /* 0x4b8000001a1ab820 */ /* 0x000fe20000400000 */
[C---:B------:R-:W-:Y:S01]  /*0280*/  FSETP.GEU.AND P4, PT, R27.reuse, 1.175494350822287508e-38, PT ;  /* 0x008000001b00780b */ /* 0x040fe20003f8e000 */
[----:B------:R-:W-:Y:S02]  /*0290*/  @P2 FMUL R6, R6, 0.25 ;  /* 0x3e80000006062820 */ /* 0x000fe40000400000 */
[----:B------:R0:W1:Y:S01]  /*02a0*/  MUFU.RCP R5, R26 ;  /* 0x0000001a00057308 */ /* 0x0000620000001000 */
[----:B------:R-:W2:Y:S01]  /*02b0*/  LDG.E.EL.128 R20, desc[UR4][R20.64] ;  /* 0x0000000414147981 */ /* 0x000ea2000c2e1d00 */
[----:B------:R-:W-:Y:S02]  /*02c0*/  @!P5 FMUL R6, R6, 16777216 ;  /* 0x4b8000000606d820 */ /* 0x000fe40000400000 */
[----:B------:R-:W-:-:S04]  /*02d0*/  @P1 FMUL R27, R27, 0.25 ;  /* 0x3e8000001b1b1820 */ /* 0x000fc80000400000 */
[----:B------:R-:W5:Y:S02]  /*02e0*/  MUFU.RCP R6, R6 ;  /* 0x0000000600067308 */ /* 0x000f640000001000 */
[----:B------:R-:W-:Y:S01]  /*02f0*/  @!P4 FMUL R27, R27, 16777216 ;  /* 0x4b8000001b1bc820 */ /* 0x000fe20000400000 */
[----:B0-----:R-:W-:-:S05]  /*0300*/  FSEL R26, R2, 1, P0 ;  /* 0x3f800000021a7808 */ /* 0x001fca0000000000 */
[----:B------:R0:W-:Y:S01]  /*0310*/  MUFU.RCP R4, R27 ;  /* 0x0000001b00047308 */ /* 0x0001e20000001000 */
[----:B------:R-:W-:Y:S01]  /*0320*/  @!P3 FMUL R26, R26, 16777216 ;  /* 0x4b8000001a1ab820 */ /* 0x000fe20000400000 */
[----:B0-----:R-:W-:-:S03]  /*0330*/  FSEL R27, R2, 1, P2 ;  /* 0x3f800000021b7808 */ /* 0x001fc60001000000 */
[----:B-1----:R-:W-:Y:S02]  /*0340*/  FMUL R3, R5, R26 ;  /* 0x0000001a05037220 */ /* 0x002fe40000400000 */
[----:B------:R-:W-:-:S04]  /*0350*/  @!P5 FMUL R27, R27, 16777216 ;  /* 0x4b8000001b1bd820 */ /* 0x000fc80000400000 */
[----:B-----5:R-:W-:Y:S02]  /*0360*/  FMUL R5, R6, R27 ;  /* 0x0000001b06057220 */ /* 0x020fe40000400000 */
[----:B------:R-:W2:Y:S01]  /*0370*/  LDG.E.EL.128 R24, desc[UR4][R24.64] ;  /* 0x0000000418187981 */ /* 0x000ea2000c2e1d00 */
[----:B------:R-:W-:-:S04]  /*0380*/  FADD R7, R7, 9.9999997473787516356e-06 ;  /* 0x3727c5ac07077421 */ /* 0x000fc80000000000 */
[----:B------:R0:W1:Y:S01]  /*0390*/  MUFU.SQRT R28, R7 ;  /* 0x00000007001c7308 */ /* 0x0000620000002000 */
[----:B------:R-:W-:Y:S01]  /*03a0*/  FSEL R29, R2, 1, P1 ;  /* 0x3f800000021d7808 */ /* 0x000fe20000800000 */
[----:B0-----:R-:W0:Y:S01]  /*03b0*/  LDC.64 R6, c[0x0][0x238] ;  /* 0x00008e00ff067b82 */ /* 0x001e220000000a00 */
[C---:B-1----:R-:W-:Y:S02]  /*03c0*/  FSETP.GT.AND P0, PT, R28.reuse, 8.50705917302346158658e+37, PT ;  /* 0x7e8000001c00780b */ /* 0x042fe40003f04000 */
[----:B------:R-:W-:-:S11]  /*03d0*/  FSETP.GEU.AND P1, PT, R28, 1.175494350822287508e-38, PT ;  /* 0x008000001c00780b */ /* 0x000fd60003f2e000 */
[----:B------:R-:W-:-:S04]  /*03e0*/  @P0 FMUL R28, R28, 0.25 ;  /* 0x3e8000001c1c0820 */ /* 0x000fc80000400000 */
[----:B------:R-:W-:Y:S01]  /*03f0*/  @!P1 FMUL R28, R28, 16777216 ;  /* 0x4b8000001c1c9820 */ /* 0x000fe20000400000 */
[----:B------:R-:W-:-:S05]  /*0400*/  @!P4 FMUL R29, R29, 16777216 ;  /* 0x4b8000001d1dc820 */ /* 0x000fca0000400000 */
[----:B------:R-:W1:Y:S01]  /*0410*/  MUFU.RCP R28, R28 ;  /* 0x0000001c001c7308 */ /* 0x000e620000001000 */
[----:B------:R-:W-:Y:S01]  /*0420*/  FMUL R4, R4, R29 ;  /* 0x0000001d04047220 */ /* 0x000fe20000400000 */
[----:B------:R-:W-:-:S05]  /*0430*/  FSEL R29, R2, 1, P0 ;  /* 0x3f800000021d7808 */ /* 0x000fca0000000000 */
[----:B------:R-:W-:Y:S01]  /*0440*/  @!P1 FMUL R29, R29, 16777216 ;  /* 0x4b8000001d1d9820 */ /* 0x000fe20000400000 */
[----:B---3--:R-:W-:Y:S01]  /*0450*/  FADD R19, R19, -R15 ;  /* 0x8000000f13137221 */ /* 0x008fe20000000000 */
[----:B------:R-:W-:Y:S01]  /*0460*/  FADD R16, R16, -R12 ;  /* 0x8000000c10107221 */ /* 0x000fe20000000000 */
[----:B------:R-:W-:Y:S01]  /*0470*/  FADD R18, R18, -R14 ;  /* 0x8000000e12127221 */ /* 0x000fe20000000000 */
[----:B-1----:R-:W-:Y:S01]  /*0480*/  FMUL R2, R28, R29 ;  /* 0x0000001d1c027220 */ /* 0x002fe20000400000 */
[----:B------:R-:W-:Y:S01]  /*0490*/  FADD R17, R17, -R13 ;  /* 0x8000000d11117221 */ /* 0x000fe20000000000 */
[----:B----4-:R-:W-:Y:S01]  /*04a0*/  FADD R11, R11, -R15 ;  /* 0x8000000f0b0b7221 */ /* 0x010fe20000000000 */
[----:B------:R-:W-:Y:S01]  /*04b0*/  FADD R8, R8, -R12 ;  /* 0x8000000c08087221 */ /* 0x000fe20000000000 */
[----:B------:R-:W-:Y:S02]  /*04c0*/  FADD R12, R10, -R14 ;  /* 0x8000000e0a0c7221 */ /* 0x000fe40000000000 */
[C---:B------:R-:W-:Y:S01]  /*04d0*/  FMUL R10, R2.reuse, R11 ;  /* 0x0000000b020a7220 */ /* 0x040fe20000400000 */
[----:B------:R-:W-:Y:S01]  /*04e0*/  FMUL R2, R2, R19 ;  /* 0x0000001302027220 */ /* 0x000fe20000400000 */
[----:B------:R-:W-:Y:S01]  /*04f0*/  FADD R9, R9, -R13 ;  /* 0x8000000d09097221 */ /* 0x000fe20000000000 */
[C---:B------:R-:W-:Y:S01]  /*0500*/  FMUL R11, R5.reuse, R12 ;  /* 0x0000000c050b7220 */ /* 0x040fe20000400000 */
[----:B------:R-:W-:Y:S01]  /*0510*/  FMUL R5, R5, R18 ;  /* 0x0000001205057220 */ /* 0x000fe20000400000 */
[C---:B------:R-:W-:Y:S01]  /*0520*/  FMUL R15, R3.reuse, R8 ;  /* 0x00000008030f7220 */ /* 0x040fe20000400000 */
[C---:B------:R-:W-:Y:S01]  /*0530*/  FMUL R8, R4.reuse, R17 ;  /* 0x0000001104087220 */ /* 0x040fe20000400000 */
[----:B------:R-:W-:Y:S01]  /*0540*/  FMUL R13, R3, R16 ;  /* 0x00000010030d7220 */ /* 0x000fe20000400000 */
[----:B------:R-:W-:Y:S01]  /*0550*/  FMUL R12, R4, R9 ;  /* 0x00000009040c7220 */ /* 0x000fe20000400000 */
[----:B--2---:R-:W-:Y:S01]  /*0560*/  FFMA R2, R23, R2, R27 ;  /* 0x0000000217027223 */ /* 0x004fe2000000001b */
[----:B------:R-:W-:Y:S01]  /*0570*/  FFMA R5, R22, R5, R26 ;  /* 0x0000000516057223 */ /* 0x000fe2000000001a */
[----:B------:R-:W-:Y:S01]  /*0580*/  FFMA R8, R21, R8, R25 ;  /* 0x0000000815087223 */ /* 0x000fe20000000019 */
[----:B------:R-:W-:Y:S01]  /*0590*/  FFMA R10, R23, R10, R27 ;  /* 0x0000000a170a7223 */ /* 0x000fe2000000001b */
[C-C-:B------:R-:W-:Y:S01]  /*05a0*/  FFMA R3, R20.reuse, R15, R24.reuse ;  /* 0x0000000f14037223 */ /* 0x140fe20000000018 */
[----:B------:R-:W-:Y:S01]  /*05b0*/  FFMA R4, R20, R13, R24 ;  /* 0x0000000d14047223 */ /* 0x000fe20000000018 */
[----:B------:R-:W-:Y:S01]  /*05c0*/  FFMA R9, R21, R12, R25 ;  /* 0x0000000c15097223 */ /* 0x000fe20000000019 */
[----:B------:R-:W-:Y:S01]  /*05d0*/  FFMA R22, R22, R11, R26 ;  /* 0x0000000b16167223 */ /* 0x000fe2000000001a */
[----:B------:R-:W-:Y:S01]  /*05e0*/  FSETP.GEU.AND P6, PT, R2, RZ, PT ;  /* 0x000000ff0200720b */ /* 0x000fe20003fce000 */
[----:B0-----:R-:W-:Y:S01]  /*05f0*/  IMAD.WIDE R12, R0, 0x4, R6 ;  /* 0x00000004000c7825 */ /* 0x001fe200078e0206 */
[----:B------:R-:W-:-:S02]  /*0600*/  FSETP.GEU.AND P5, PT, R5, RZ, PT ;  /* 0x000000ff0500720b */ /* 0x000fc40003fae000 */
[----:B------:R-:W-:Y:S02]  /*0610*/  FSETP.GEU.AND P4, PT, R8, RZ, PT ;  /* 0x000000ff0800720b */ /* 0x000fe40003f8e000 */
[----:B------:R-:W-:Y:S02]  /*0620*/  FSETP.GEU.AND P3, PT, R10, RZ, PT ;  /* 0x000000ff0a00720b */ /* 0x000fe40003f6e000 */
[----:B------:R-:W-:Y:S02]  /*0630*/  SEL R7, R2, RZ, P6 ;  /* 0x000000ff02077207 */ /* 0x000fe40003000000 */
[----:B------:R-:W-:Y:S02]  /*0640*/  FSETP.GEU.AND P0, PT, R4, RZ, PT ;  /* 0x000000ff0400720b */ /* 0x000fe40003f0e000 */
[----:B------:R-:W-:Y:S02]  /*0650*/  FSETP.GEU.AND P2, PT, R22, RZ, PT ;  /* 0x000000ff1600720b */ /* 0x000fe40003f4e000 */
[----:B------:R-:W-:-:S02]  /*0660*/  FSETP.GEU.AND P1, PT, R9, RZ, PT ;  /* 0x000000ff0900720b */ /* 0x000fc40003f2e000 */
[----:B------:R-:W-:Y:S02]  /*0670*/  FSETP.GEU.AND P6, PT, R3, RZ, PT ;  /* 0x000000ff0300720b */ /* 0x000fe40003fce000 */
[----:B------:R-:W-:Y:S02]  /*0680*/  SEL R6, R5, RZ, P5 ;  /* 0x000000ff05067207 */ /* 0x000fe40002800000 */
[----:B------:R-:W-:Y:S02]  /*0690*/  SEL R5, R8, RZ, P4 ;  /* 0x000000ff08057207 */ /* 0x000fe40002000000 */
[----:B------:R-:W-:Y:S02]  /*06a0*/  SEL R11, R10, RZ, P3 ;  /* 0x000000ff0a0b7207 */ /* 0x000fe40001800000 */
[----:B------:R-:W-:Y:S02]  /*06b0*/  SEL R10, R22, RZ, P2 ;  /* 0x000000ff160a7207 */ /* 0x000fe40001000000 */
[----:B------:R-:W-:-:S02]  /*06c0*/  SEL R9, R9, RZ, P1 ;  /* 0x000000ff09097207 */ /* 0x000fc40000800000 */
[----:B------:R-:W-:Y:S02]  /*06d0*/  SEL R8, R3, RZ, P6 ;  /* 0x000000ff03087207 */ /* 0x000fe40003000000 */
[----:B------:R-:W-:-:S03]  /*06e0*/  SEL R4, R4, RZ, P0 ;  /* 0x000000ff04047207 */ /* 0x000fc60000000000 */
[----:B------:R-:W-:Y:S04]  /*06f0*/  STG.E.128 desc[UR4][R12.64], R8 ;  /* 0x000000080c007986 */ /* 0x000fe8000c101d04 */
[----:B------:R-:W-:Y:S01]  /*0700*/  STG.E.128 desc[UR4][R12.64+0x800], R4 ;  /* 0x000800040c007986 */ /* 0x000fe2000c101d04 */
[----:B------:R-:W-:Y:S05]  /*0710*/  EXIT ;  /* 0x000000000000794d */ /* 0x000fea0003800000 */
.L_x_0:
[----:B------:R-:W-:-:S00]  /*0720*/  BRA `(.L_x_0) ;  /* 0xfffffffc00fc7947 */ /* 0x000fc0000383ffff */
[----:B------:R-:W-:-:S00]  /*0730*/  NOP ;  /* 0x0000000000007918 */ /* 0x000fc00000000000 */
        /* <DEDUP_REMOVED lines=12> */
.L_x_1:


//--------------------- .nv.global.init           --------------------------
	.section	.nv.global.init,"aw",@progbits
.nv.global.init:
	.type		_$_str,@object
	.size		_$_str,(_$_str_$_2 - _$_str)
_$_str:
        /*0000*/ 	.byte	0x5f, 0x5f, 0x43, 0x55, 0x44, 0x41, 0x5f, 0x46, 0x54, 0x5a, 0x00
	.type		_$_str_$_2,@object
	.size		_$_str_$_2,(.L_1 - _$_str_$_2)
_$_str_$_2:
        /*000b*/ 	.byte	0x5f, 0x5f, 0x43, 0x55, 0x44, 0x41, 0x5f, 0x50, 0x52, 0x45, 0x43, 0x5f, 0x53, 0x51, 0x52, 0x54
        /*001b*/ 	.byte	0x00
.L_1:


//--------------------- .nv.constant0.triton_poi_fused__native_batch_norm_legit_no_training_relu_4 --------------------------
	.section	.nv.constant0.triton_poi_fused__native_batch_norm_legit_no_training_relu_4,"a",@progbits
	.sectionflags	@""
	.align	4
.nv.constant0.triton_poi_fused__native_batch_norm_legit_no_training_relu_4:
	.zero		580
